//
// Generated by NVIDIA NVVM Compiler
//
// Compiler Build ID: CL-36424714
// Cuda compilation tools, release 13.0, V13.0.88
// Based on NVVM 20.0.0
//

.version 9.0
.target sm_100
.address_size 64

	// .globl	_Z9vectorAddPKfS0_Pfi

.visible .entry _Z9vectorAddPKfS0_Pfi(
	.param .u64 .ptr .align 1 _Z9vectorAddPKfS0_Pfi_param_0,
	.param .u64 .ptr .align 1 _Z9vectorAddPKfS0_Pfi_param_1,
	.param .u64 .ptr .align 1 _Z9vectorAddPKfS0_Pfi_param_2,
	.param .u32 _Z9vectorAddPKfS0_Pfi_param_3
)
{
	.reg .pred 	%p<2>;
	.reg .b32 	%r<6>;
	.reg .b32 	%f<4>;
	.reg .b64 	%rd<11>;

	ld.param.u64 	%rd1, [_Z9vectorAddPKfS0_Pfi_param_0];
	ld.param.u64 	%rd2, [_Z9vectorAddPKfS0_Pfi_param_1];
	ld.param.u64 	%rd3, [_Z9vectorAddPKfS0_Pfi_param_2];
	ld.param.u32 	%r2, [_Z9vectorAddPKfS0_Pfi_param_3];
	mov.u32 	%r3, %ctaid.x;
	mov.u32 	%r4, %ntid.x;
	mov.u32 	%r5, %tid.x;
	mad.lo.s32 	%r1, %r3, %r4, %r5;
	setp.ge.s32 	%p1, %r1, %r2;
	@%p1 bra 	$L__BB0_2;
	cvta.to.global.u64 	%rd4, %rd1;
	cvta.to.global.u64 	%rd5, %rd2;
	cvta.to.global.u64 	%rd6, %rd3;
	mul.wide.s32 	%rd7, %r1, 4;
	add.s64 	%rd8, %rd4, %rd7;
	ld.global.f32 	%f1, [%rd8];
	add.s64 	%rd9, %rd5, %rd7;
	ld.global.f32 	%f2, [%rd9];
	add.f32 	%f3, %f1, %f2;
	add.s64 	%rd10, %rd6, %rd7;
	st.global.f32 	[%rd10], %f3;
$L__BB0_2:
	ret;

}


// ===== COMPILED SASS (sm_100) =====

	.target	sm_100

	.elftype	@"ET_EXEC"


//--------------------- .note.nv.tkinfo           --------------------------
	.section	.note.nv.tkinfo,"",@"SHT_NOTE"
	.sectionflags	@"SHF_NOTE_NV_TKINFO"
	.tkinfo
        /*0018*/ 	.word	0x00000002
        /*0030*/ 	.string	""
        /*0030*/ 	.string	"ptxas"
        /*0030*/ 	.string	"Cuda compilation tools, release 13.0, V13.0.88"
        /*0030*/ 	.string	"Build cuda_13.0.r13.0/compiler.36424714_0"
        /*0030*/ 	.string	"-arch sm_100 -m 64 "



//--------------------- .note.nv.cuinfo           --------------------------
	.section	.note.nv.cuinfo,"",@"SHT_NOTE"
	.sectionflags	@"SHF_NOTE_NV_CUINFO"
        /*0018*/ 	.short	0x0002
        /*001a*/ 	.short	0x0064
        /*001c*/ 	.short	0x0082
	.zero		2


//--------------------- .nv.info                  --------------------------
	.section	.nv.info,"",@"SHT_CUDA_INFO"
	.align	4


	//----- nvinfo : EIATTR_REGCOUNT
	.align		4
        /*0000*/ 	.byte	0x04, 0x2f
        /*0002*/ 	.short	(.L_1 - .L_0)
	.align		4
.L_0:
        /*0004*/ 	.word	index@(_Z9vectorAddPKfS0_Pfi)
        /*0008*/ 	.word	0x0000000c


	//----- nvinfo : EIATTR_FRAME_SIZE
	.align		4
.L_1:
        /*000c*/ 	.byte	0x04, 0x11
        /*000e*/ 	.short	(.L_3 - .L_2)
	.align		4
.L_2:
        /*0010*/ 	.word	index@(_Z9vectorAddPKfS0_Pfi)
        /*0014*/ 	.word	0x00000000


	//----- nvinfo : EIATTR_MIN_STACK_SIZE
	.align		4
.L_3:
        /*0018*/ 	.byte	0x04, 0x12
        /*001a*/ 	.short	(.L_5 - .L_4)
	.align		4
.L_4:
        /*001c*/ 	.word	index@(_Z9vectorAddPKfS0_Pfi)
        /*0020*/ 	.word	0x00000000
.L_5:


//--------------------- .nv.compat                --------------------------
	.section	.nv.compat,"",@"SHT_CUDA_COMPAT_INFO"
	.align	4
        /*0000*/ 	.byte	0x02, 0x09, 0x00, 0x00, 0x02, 0x02, 0x01, 0x00, 0x02, 0x05, 0x05, 0x00, 0x03, 0x07, 0x01, 0x01
        /*0010*/ 	.byte	0x02, 0x03, 0x00, 0x00, 0x02, 0x06, 0x01, 0x00, 0x04, 0x0b, 0x08, 0x00, 0x09, 0x00, 0x00, 0x00
        /*0020*/ 	.byte	0x00, 0x00, 0x00, 0x00


//--------------------- .nv.info._Z9vectorAddPKfS0_Pfi --------------------------
	.section	.nv.info._Z9vectorAddPKfS0_Pfi,"",@"SHT_CUDA_INFO"
	.sectionflags	@""
	.align	4


	//----- nvinfo : EIATTR_CUDA_API_VERSION
	.align		4
        /*0000*/ 	.byte	0x04, 0x37
        /*0002*/ 	.short	(.L_7 - .L_6)
.L_6:
        /*0004*/ 	.word	0x00000082


	//----- nvinfo : EIATTR_KPARAM_INFO
	.align		4
.L_7:
        /*0008*/ 	.byte	0x04, 0x17
        /*000a*/ 	.short	(.L_9 - .L_8)
.L_8:
        /*000c*/ 	.word	0x00000000
        /*0010*/ 	.short	0x0003
        /*0012*/ 	.short	0x0018
        /*0014*/ 	.byte	0x00, 0xf0, 0x11, 0x00


	//----- nvinfo : EIATTR_KPARAM_INFO
	.align		4
.L_9:
        /*0018*/ 	.byte	0x04, 0x17
        /*001a*/ 	.short	(.L_11 - .L_10)
.L_10:
        /*001c*/ 	.word	0x00000000
        /*0020*/ 	.short	0x0002
        /*0022*/ 	.short	0x0010
        /*0024*/ 	.byte	0x00, 0xf5, 0x21, 0x00


	//----- nvinfo : EIATTR_KPARAM_INFO
	.align		4
.L_11:
        /*0028*/ 	.byte	0x04, 0x17
        /*002a*/ 	.short	(.L_13 - .L_12)
.L_12:
        /*002c*/ 	.word	0x00000000
        /*0030*/ 	.short	0x0001
        /*0032*/ 	.short	0x0008
        /*0034*/ 	.byte	0x00, 0xf5, 0x21, 0x00


	//----- nvinfo : EIATTR_KPARAM_INFO
	.align		4
.L_13:
        /*0038*/ 	.byte	0x04, 0x17
        /*003a*/ 	.short	(.L_15 - .L_14)
.L_14:
        /*003c*/ 	.word	0x00000000
        /*0040*/ 	.short	0x0000
        /*0042*/ 	.short	0x0000
        /*0044*/ 	.byte	0x00, 0xf5, 0x21, 0x00


	//----- nvinfo : EIATTR_SPARSE_MMA_MASK
	.align		4
.L_15:
        /*0048*/ 	.byte	0x03, 0x50
        /*004a*/ 	.short	0x0000


	//----- nvinfo : EIATTR_MAXREG_COUNT
	.align		4
        /*004c*/ 	.byte	0x03, 0x1b
        /*004e*/ 	.short	0x00ff


	//----- nvinfo : EIATTR_MERCURY_ISA_VERSION
	.align		4
        /*0050*/ 	.byte	0x03, 0x5f
        /*0052*/ 	.short	0x0101


	//----- nvinfo : EIATTR_VRC_CTA_INIT_COUNT
	.align		4
        /*0054*/ 	.byte	0x02, 0x4a
	.zero		1
	.zero		1


	//----- nvinfo : EIATTR_EXIT_INSTR_OFFSETS
	.align		4
        /*0058*/ 	.byte	0x04, 0x1c
        /*005a*/ 	.short	(.L_17 - .L_16)


	//   ....[0]....
.L_16:
        /*005c*/ 	.word	0x00000070


	//   ....[1]....
        /*0060*/ 	.word	0x00000130


	//----- nvinfo : EIATTR_CBANK_PARAM_SIZE
	.align		4
.L_17:
        /*0064*/ 	.byte	0x03, 0x19
        /*0066*/ 	.short	0x001c


	//----- nvinfo : EIATTR_PARAM_CBANK
	.align		4
        /*0068*/ 	.byte	0x04, 0x0a
        /*006a*/ 	.short	(.L_19 - .L_18)
	.align		4
.L_18:
        /*006c*/ 	.word	index@(.nv.constant0._Z9vectorAddPKfS0_Pfi)
        /*0070*/ 	.short	0x0380
        /*0072*/ 	.short	0x001c


	//----- nvinfo : EIATTR_SW_WAR
	.align		4
.L_19:
        /*0074*/ 	.byte	0x04, 0x36
        /*0076*/ 	.short	(.L_21 - .L_20)
.L_20:
        /*0078*/ 	.word	0x00000008
.L_21:


//--------------------- .nv.callgraph             --------------------------
	.section	.nv.callgraph,"",@"SHT_CUDA_CALLGRAPH"
	.align	4
	.sectionentsize	8
	.align		4
        /*0000*/ 	.word	0x00000000
	.align		4
        /*0004*/ 	.word	0xffffffff
	.align		4
        /*0008*/ 	.word	0x00000000
	.align		4
        /*000c*/ 	.word	0xfffffffe
	.align		4
        /*0010*/ 	.word	0x00000000
	.align		4
        /*0014*/ 	.word	0xfffffffd
	.align		4
        /*0018*/ 	.word	0x00000000
	.align		4
        /*001c*/ 	.word	0xfffffffc


//--------------------- .text._Z9vectorAddPKfS0_Pfi --------------------------
	.section	.text._Z9vectorAddPKfS0_Pfi,"ax",@progbits
	.align	128
        .global         _Z9vectorAddPKfS0_Pfi
        .type           _Z9vectorAddPKfS0_Pfi,@function
        .size           _Z9vectorAddPKfS0_Pfi,(.L_x_1 - _Z9vectorAddPKfS0_Pfi)
        .other          _Z9vectorAddPKfS0_Pfi,@"STO_CUDA_ENTRY STV_DEFAULT"
_Z9vectorAddPKfS0_Pfi:
.text._Z9vectorAddPKfS0_Pfi:
[----:B------:R-:W-:Y:S01]  /*0000*/  LDC R1, c[0x0][0x37c] ;  /* 0x0000df00ff017b82 */ /* 0x000fe20000000800 */
[----:B------:R-:W0:Y:S07]  /*0010*/  S2R R0, SR_TID.X ;  /* 0x0000000000007919 */ /* 0x000e2e0000002100 */
[----:B------:R-:W0:Y:S01]  /*0020*/  S2UR UR4, SR_CTAID.X ;  /* 0x00000000000479c3 */ /* 0x000e220000002500 */
[----:B------:R-:W1:Y:S07]  /*0030*/  LDCU UR5, c[0x0][0x398] ;  /* 0x00007300ff0577ac */ /* 0x000e6e0008000800 */
[----:B------:R-:W0:Y:S02]  /*0040*/  LDC R9, c[0x0][0x360] ;  /* 0x0000d800ff097b82 */ /* 0x000e240000000800 */
[----:B0-----:R-:W-:-:S05]  /*0050*/  IMAD R9, R9, UR4, R0 ;  /* 0x0000000409097c24 */ /* 0x001fca000f8e0200 */
[----:B-1----:R-:W-:-:S13]  /*0060*/  ISETP.GE.AND P0, PT, R9, UR5, PT ;  /* 0x0000000509007c0c */ /* 0x002fda000bf06270 */
[----:B------:R-:W-:Y:S05]  /*0070*/  @P0 EXIT ;  /* 0x000000000000094d */ /* 0x000fea0003800000 */
[----:B------:R-:W0:Y:S01]  /*0080*/  LDC.64 R2, c[0x0][0x380] ;  /* 0x0000e000ff027b82 */ /* 0x000e220000000a00 */
[----:B------:R-:W1:Y:S07]  /*0090*/  LDCU.64 UR4, c[0x0][0x358] ;  /* 0x00006b00ff0477ac */ /* 0x000e6e0008000a00 */
[----:B------:R-:W2:Y:S08]  /*00a0*/  LDC.64 R4, c[0x0][0x388] ;  /* 0x0000e200ff047b82 */ /* 0x000eb00000000a00 */
[----:B------:R-:W3:Y:S01]  /*00b0*/  LDC.64 R6, c[0x0][0x390] ;  /* 0x0000e400ff067b82 */ /* 0x000ee20000000a00 */
[----:B0-----:R-:W-:-:S06]  /*00c0*/  IMAD.WIDE R2, R9, 0x4, R2 ;  /* 0x0000000409027825 */ /* 0x001fcc00078e0202 */
[----:B-1----:R-:W4:Y:S01]  /*00d0*/  LDG.E R2, desc[UR4][R2.64] ;  /* 0x0000000402027981 */ /* 0x002f22000c1e1900 */
[----:B--2---:R-:W-:-:S06]  /*00e0*/  IMAD.WIDE R4, R9, 0x4, R4 ;  /* 0x0000000409047825 */ /* 0x004fcc00078e0204 */
[----:B------:R-:W4:Y:S01]  /*00f0*/  LDG.E R5, desc[UR4][R4.64] ;  /* 0x0000000404057981 */ /* 0x000f22000c1e1900 */
[----:B---3--:R-:W-:-:S04]  /*0100*/  IMAD.WIDE R6, R9, 0x4, R6 ;  /* 0x0000000409067825 */ /* 0x008fc800078e0206 */
[----:B----4-:R-:W-:-:S05]  /*0110*/  FADD R9, R2, R5 ;  /* 0x0000000502097221 */ /* 0x010fca0000000000 */
[----:B------:R-:W-:Y:S01]  /*0120*/  STG.E desc[UR4][R6.64], R9 ;  /* 0x0000000906007986 */ /* 0x000fe2000c101904 */
[----:B------:R-:W-:Y:S05]  /*0130*/  EXIT ;  /* 0x000000000000794d */ /* 0x000fea0003800000 */
.L_x_0:
[----:B------:R-:W-:-:S00]  /*0140*/  BRA `(.L_x_0) ;  /* 0xfffffffc00fc7947 */ /* 0x000fc0000383ffff */
[----:B------:R-:W-:-:S00]  /*0150*/  NOP ;  /* 0x0000000000007918 */ /* 0x000fc00000000000 */
        /* <DEDUP_REMOVED lines=10> */
.L_x_1:


//--------------------- .nv.shared.reserved.0     --------------------------
	.section	.nv.shared.reserved.0,"aw",@nobits
	.weak		__nv_reservedSMEM_offset_0_alias
	.size		__nv_reservedSMEM_offset_0_alias, 0, 64
	.other		__nv_reservedSMEM_offset_0_alias,@"STO_CUDA_RESERVED_SHARED STV_DEFAULT"
__nv_reservedSMEM_offset_0_alias:
	.zero		0
	.zero		64


//--------------------- .nv.constant0._Z9vectorAddPKfS0_Pfi --------------------------
	.section	.nv.constant0._Z9vectorAddPKfS0_Pfi,"a",@progbits
	.sectionflags	@""
	.align	4
.nv.constant0._Z9vectorAddPKfS0_Pfi:
	.zero		924


//--------------------- SYMBOLS --------------------------

	.type		.nv.reservedSmem.offset0,@object
	.size		.nv.reservedSmem.offset0,0x4
